//
// Generated by NVIDIA NVVM Compiler
//
// Compiler Build ID: CL-36424714
// Cuda compilation tools, release 13.0, V13.0.88
// Based on NVVM 20.0.0
//

.version 9.0
.target sm_100
.address_size 64

	// .globl	_Z19MatAddElementThreadPiS_S_

.visible .entry _Z19MatAddElementThreadPiS_S_(
	.param .u64 .ptr .align 1 _Z19MatAddElementThreadPiS_S__param_0,
	.param .u64 .ptr .align 1 _Z19MatAddElementThreadPiS_S__param_1,
	.param .u64 .ptr .align 1 _Z19MatAddElementThreadPiS_S__param_2
)
{
	.reg .b32 	%r<17>;
	.reg .b64 	%rd<13>;

	ld.param.u64 	%rd1, [_Z19MatAddElementThreadPiS_S__param_0];
	ld.param.u64 	%rd2, [_Z19MatAddElementThreadPiS_S__param_1];
	ld.param.u64 	%rd3, [_Z19MatAddElementThreadPiS_S__param_2];
	mov.u32 	%r1, %ctaid.y;
	mov.u32 	%r2, %ntid.y;
	mov.u32 	%r3, %tid.y;
	mad.lo.s32 	%r4, %r1, %r2, %r3;
	mov.u32 	%r5, %ctaid.x;
	mov.u32 	%r6, %ntid.x;
	mov.u32 	%r7, %tid.x;
	mad.lo.s32 	%r8, %r5, %r6, %r7;
	shl.b32 	%r9, %r4, 1;
	cvta.to.global.u64 	%rd4, %rd1;
	cvta.to.global.u64 	%rd5, %rd2;
	mul.wide.u32 	%rd6, %r9, 4;
	add.s64 	%rd7, %rd4, %rd6;
	ld.global.u32 	%r10, [%rd7];
	mul.wide.s32 	%rd8, %r8, 4;
	add.s64 	%rd9, %rd5, %rd8;
	ld.global.u32 	%r11, [%rd9];
	mul.lo.s32 	%r12, %r11, %r10;
	ld.global.u32 	%r13, [%rd7+4];
	ld.global.u32 	%r14, [%rd9+8];
	mad.lo.s32 	%r15, %r14, %r13, %r12;
	cvta.to.global.u64 	%rd10, %rd3;
	add.s32 	%r16, %r9, %r8;
	mul.wide.s32 	%rd11, %r16, 4;
	add.s64 	%rd12, %rd10, %rd11;
	st.global.u32 	[%rd12], %r15;
	ret;

}


// ===== COMPILED SASS (sm_100) =====

	.target	sm_100

	.elftype	@"ET_EXEC"


//--------------------- .note.nv.tkinfo           --------------------------
	.section	.note.nv.tkinfo,"",@"SHT_NOTE"
	.sectionflags	@"SHF_NOTE_NV_TKINFO"
	.tkinfo
        /*0018*/ 	.word	0x00000002
        /*0030*/ 	.string	""
        /*0030*/ 	.string	"ptxas"
        /*0030*/ 	.string	"Cuda compilation tools, release 13.0, V13.0.88"
        /*0030*/ 	.string	"Build cuda_13.0.r13.0/compiler.36424714_0"
        /*0030*/ 	.string	"-arch sm_100 -m 64 "



//--------------------- .note.nv.cuinfo           --------------------------
	.section	.note.nv.cuinfo,"",@"SHT_NOTE"
	.sectionflags	@"SHF_NOTE_NV_CUINFO"
        /*0018*/ 	.short	0x0002
        /*001a*/ 	.short	0x0064
        /*001c*/ 	.short	0x0082
	.zero		2


//--------------------- .nv.info                  --------------------------
	.section	.nv.info,"",@"SHT_CUDA_INFO"
	.align	4


	//----- nvinfo : EIATTR_REGCOUNT
	.align		4
        /*0000*/ 	.byte	0x04, 0x2f
        /*0002*/ 	.short	(.L_1 - .L_0)
	.align		4
.L_0:
        /*0004*/ 	.word	index@(_Z19MatAddElementThreadPiS_S_)
        /*0008*/ 	.word	0x00000010


	//----- nvinfo : EIATTR_FRAME_SIZE
	.align		4
.L_1:
        /*000c*/ 	.byte	0x04, 0x11
        /*000e*/ 	.short	(.L_3 - .L_2)
	.align		4
.L_2:
        /*0010*/ 	.word	index@(_Z19MatAddElementThreadPiS_S_)
        /*0014*/ 	.word	0x00000000


	//----- nvinfo : EIATTR_MIN_STACK_SIZE
	.align		4
.L_3:
        /*0018*/ 	.byte	0x04, 0x12
        /*001a*/ 	.short	(.L_5 - .L_4)
	.align		4
.L_4:
        /*001c*/ 	.word	index@(_Z19MatAddElementThreadPiS_S_)
        /*0020*/ 	.word	0x00000000
.L_5:


//--------------------- .nv.compat                --------------------------
	.section	.nv.compat,"",@"SHT_CUDA_COMPAT_INFO"
	.align	4
        /*0000*/ 	.byte	0x02, 0x09, 0x00, 0x00, 0x02, 0x02, 0x01, 0x00, 0x02, 0x05, 0x05, 0x00, 0x03, 0x07, 0x01, 0x01
        /*0010*/ 	.byte	0x02, 0x03, 0x00, 0x00, 0x02, 0x06, 0x01, 0x00, 0x04, 0x0b, 0x08, 0x00, 0x09, 0x00, 0x00, 0x00
        /*0020*/ 	.byte	0x00, 0x00, 0x00, 0x00


//--------------------- .nv.info._Z19MatAddElementThreadPiS_S_ --------------------------
	.section	.nv.info._Z19MatAddElementThreadPiS_S_,"",@"SHT_CUDA_INFO"
	.sectionflags	@""
	.align	4


	//----- nvinfo : EIATTR_CUDA_API_VERSION
	.align		4
        /*0000*/ 	.byte	0x04, 0x37
        /*0002*/ 	.short	(.L_7 - .L_6)
.L_6:
        /*0004*/ 	.word	0x00000082


	//----- nvinfo : EIATTR_KPARAM_INFO
	.align		4
.L_7:
        /*0008*/ 	.byte	0x04, 0x17
        /*000a*/ 	.short	(.L_9 - .L_8)
.L_8:
        /*000c*/ 	.word	0x00000000
        /*0010*/ 	.short	0x0002
        /*0012*/ 	.short	0x0010
        /*0014*/ 	.byte	0x00, 0xf5, 0x21, 0x00


	//----- nvinfo : EIATTR_KPARAM_INFO
	.align		4
.L_9:
        /*0018*/ 	.byte	0x04, 0x17
        /*001a*/ 	.short	(.L_11 - .L_10)
.L_10:
        /*001c*/ 	.word	0x00000000
        /*0020*/ 	.short	0x0001
        /*0022*/ 	.short	0x0008
        /*0024*/ 	.byte	0x00, 0xf5, 0x21, 0x00


	//----- nvinfo : EIATTR_KPARAM_INFO
	.align		4
.L_11:
        /*0028*/ 	.byte	0x04, 0x17
        /*002a*/ 	.short	(.L_13 - .L_12)
.L_12:
        /*002c*/ 	.word	0x00000000
        /*0030*/ 	.short	0x0000
        /*0032*/ 	.short	0x0000
        /*0034*/ 	.byte	0x00, 0xf5, 0x21, 0x00


	//----- nvinfo : EIATTR_SPARSE_MMA_MASK
	.align		4
.L_13:
        /*0038*/ 	.byte	0x03, 0x50
        /*003a*/ 	.short	0x0000


	//----- nvinfo : EIATTR_MAXREG_COUNT
	.align		4
        /*003c*/ 	.byte	0x03, 0x1b
        /*003e*/ 	.short	0x00ff


	//----- nvinfo : EIATTR_MERCURY_ISA_VERSION
	.align		4
        /*0040*/ 	.byte	0x03, 0x5f
        /*0042*/ 	.short	0x0101


	//----- nvinfo : EIATTR_VRC_CTA_INIT_COUNT
	.align		4
        /*0044*/ 	.byte	0x02, 0x4a
	.zero		1
	.zero		1


	//----- nvinfo : EIATTR_EXIT_INSTR_OFFSETS
	.align		4
        /*0048*/ 	.byte	0x04, 0x1c
        /*004a*/ 	.short	(.L_15 - .L_14)


	//   ....[0]....
.L_14:
        /*004c*/ 	.word	0x00000190


	//----- nvinfo : EIATTR_CBANK_PARAM_SIZE
	.align		4
.L_15:
        /*0050*/ 	.byte	0x03, 0x19
        /*0052*/ 	.short	0x0018


	//----- nvinfo : EIATTR_PARAM_CBANK
	.align		4
        /*0054*/ 	.byte	0x04, 0x0a
        /*0056*/ 	.short	(.L_17 - .L_16)
	.align		4
.L_16:
        /*0058*/ 	.word	index@(.nv.constant0._Z19MatAddElementThreadPiS_S_)
        /*005c*/ 	.short	0x0380
        /*005e*/ 	.short	0x0018


	//----- nvinfo : EIATTR_SW_WAR
	.align		4
.L_17:
        /*0060*/ 	.byte	0x04, 0x36
        /*0062*/ 	.short	(.L_19 - .L_18)
.L_18:
        /*0064*/ 	.word	0x00000008
.L_19:


//--------------------- .nv.callgraph             --------------------------
	.section	.nv.callgraph,"",@"SHT_CUDA_CALLGRAPH"
	.align	4
	.sectionentsize	8
	.align		4
        /*0000*/ 	.word	0x00000000
	.align		4
        /*0004*/ 	.word	0xffffffff
	.align		4
        /*0008*/ 	.word	0x00000000
	.align		4
        /*000c*/ 	.word	0xfffffffe
	.align		4
        /*0010*/ 	.word	0x00000000
	.align		4
        /*0014*/ 	.word	0xfffffffd
	.align		4
        /*0018*/ 	.word	0x00000000
	.align		4
        /*001c*/ 	.word	0xfffffffc


//--------------------- .text._Z19MatAddElementThreadPiS_S_ --------------------------
	.section	.text._Z19MatAddElementThreadPiS_S_,"ax",@progbits
	.align	128
        .global         _Z19MatAddElementThreadPiS_S_
        .type           _Z19MatAddElementThreadPiS_S_,@function
        .size           _Z19MatAddElementThreadPiS_S_,(.L_x_1 - _Z19MatAddElementThreadPiS_S_)
        .other          _Z19MatAddElementThreadPiS_S_,@"STO_CUDA_ENTRY STV_DEFAULT"
_Z19MatAddElementThreadPiS_S_:
.text._Z19MatAddElementThreadPiS_S_:
[----:B------:R-:W-:Y:S01]  /*0000*/  LDC R1, c[0x0][0x37c] ;  /* 0x0000df00ff017b82 */ /* 0x000fe20000000800 */
[----:B------:R-:W0:Y:S07]  /*0010*/  S2R R7, SR_TID.Y ;  /* 0x0000000000077919 */ /* 0x000e2e0000002200 */
[----:B------:R-:W0:Y:S01]  /*0020*/  S2UR UR6, SR_CTAID.Y ;  /* 0x00000000000679c3 */ /* 0x000e220000002600 */
[----:B------:R-:W1:Y:S01]  /*0030*/  LDCU.64 UR4, c[0x0][0x358] ;  /* 0x00006b00ff0477ac */ /* 0x000e620008000a00 */
[----:B------:R-:W2:Y:S06]  /*0040*/  S2R R6, SR_TID.X ;  /* 0x0000000000067919 */ /* 0x000eac0000002100 */
[----:B------:R-:W0:Y:S08]  /*0050*/  LDC R0, c[0x0][0x364] ;  /* 0x0000d900ff007b82 */ /* 0x000e300000000800 */
[----:B------:R-:W2:Y:S08]  /*0060*/  S2UR UR7, SR_CTAID.X ;  /* 0x00000000000779c3 */ /* 0x000eb00000002500 */
[----:B------:R-:W2:Y:S08]  /*0070*/  LDC R9, c[0x0][0x360] ;  /* 0x0000d800ff097b82 */ /* 0x000eb00000000800 */
[----:B------:R-:W3:Y:S01]  /*0080*/  LDC.64 R2, c[0x0][0x380] ;  /* 0x0000e000ff027b82 */ /* 0x000ee20000000a00 */
[----:B0-----:R-:W-:-:S05]  /*0090*/  IMAD R0, R0, UR6, R7 ;  /* 0x0000000600007c24 */ /* 0x001fca000f8e0207 */
[----:B------:R-:W-:Y:S02]  /*00a0*/  SHF.L.U32 R0, R0, 0x1, RZ ;  /* 0x0000000100007819 */ /* 0x000fe400000006ff */
[----:B------:R-:W0:Y:S01]  /*00b0*/  LDC.64 R4, c[0x0][0x388] ;  /* 0x0000e200ff047b82 */ /* 0x000e220000000a00 */
[----:B--2---:R-:W-:-:S07]  /*00c0*/  IMAD R9, R9, UR7, R6 ;  /* 0x0000000709097c24 */ /* 0x004fce000f8e0206 */
[----:B------:R-:W2:Y:S01]  /*00d0*/  LDC.64 R6, c[0x0][0x390] ;  /* 0x0000e400ff067b82 */ /* 0x000ea20000000a00 */
[----:B---3--:R-:W-:-:S05]  /*00e0*/  IMAD.WIDE.U32 R2, R0, 0x4, R2 ;  /* 0x0000000400027825 */ /* 0x008fca00078e0002 */
[----:B-1----:R-:W3:Y:S01]  /*00f0*/  LDG.E R8, desc[UR4][R2.64] ;  /* 0x0000000402087981 */ /* 0x002ee2000c1e1900 */
[----:B0-----:R-:W-:-:S03]  /*0100*/  IMAD.WIDE R4, R9, 0x4, R4 ;  /* 0x0000000409047825 */ /* 0x001fc600078e0204 */
[----:B------:R-:W4:Y:S04]  /*0110*/  LDG.E R13, desc[UR4][R2.64+0x4] ;  /* 0x00000404020d7981 */ /* 0x000f28000c1e1900 */
[----:B------:R-:W3:Y:S04]  /*0120*/  LDG.E R11, desc[UR4][R4.64] ;  /* 0x00000004040b7981 */ /* 0x000ee8000c1e1900 */
[----:B------:R-:W4:Y:S01]  /*0130*/  LDG.E R10, desc[UR4][R4.64+0x8] ;  /* 0x00000804040a7981 */ /* 0x000f22000c1e1900 */
[----:B------:R-:W-:-:S05]  /*0140*/  IADD3 R9, PT, PT, R9, R0, RZ ;  /* 0x0000000009097210 */ /* 0x000fca0007ffe0ff */
[----:B--2---:R-:W-:-:S04]  /*0150*/  IMAD.WIDE R6, R9, 0x4, R6 ;  /* 0x0000000409067825 */ /* 0x004fc800078e0206 */
[----:B---3--:R-:W-:-:S04]  /*0160*/  IMAD R8, R8, R11, RZ ;  /* 0x0000000b08087224 */ /* 0x008fc800078e02ff */
[----:B----4-:R-:W-:-:S05]  /*0170*/  IMAD R13, R13, R10, R8 ;  /* 0x0000000a0d0d7224 */ /* 0x010fca00078e0208 */
[----:B------:R-:W-:Y:S01]  /*0180*/  STG.E desc[UR4][R6.64], R13 ;  /* 0x0000000d06007986 */ /* 0x000fe2000c101904 */
[----:B------:R-:W-:Y:S05]  /*0190*/  EXIT ;  /* 0x000000000000794d */ /* 0x000fea0003800000 */
.L_x_0:
[----:B------:R-:W-:-:S00]  /*01a0*/  BRA `(.L_x_0) ;  /* 0xfffffffc00fc7947 */ /* 0x000fc0000383ffff */
[----:B------:R-:W-:-:S00]  /*01b0*/  NOP ;  /* 0x0000000000007918 */ /* 0x000fc00000000000 */
        /* <DEDUP_REMOVED lines=12> */
.L_x_1:


//--------------------- .nv.shared.reserved.0     --------------------------
	.section	.nv.shared.reserved.0,"aw",@nobits
	.weak		__nv_reservedSMEM_offset_0_alias
	.size		__nv_reservedSMEM_offset_0_alias, 0, 64
	.other		__nv_reservedSMEM_offset_0_alias,@"STO_CUDA_RESERVED_SHARED STV_DEFAULT"
__nv_reservedSMEM_offset_0_alias:
	.zero		0
	.zero		64


//--------------------- .nv.constant0._Z19MatAddElementThreadPiS_S_ --------------------------
	.section	.nv.constant0._Z19MatAddElementThreadPiS_S_,"a",@progbits
	.sectionflags	@""
	.align	4
.nv.constant0._Z19MatAddElementThreadPiS_S_:
	.zero		920


//--------------------- SYMBOLS --------------------------

	.type		.nv.reservedSmem.offset0,@object
	.size		.nv.reservedSmem.offset0,0x4
